	.headerflags	@"EF_CUDA_TEXMODE_UNIFIED EF_CUDA_64BIT_ADDRESS EF_CUDA_ACCELERATORS EF_CUDA_SM90 EF_CUDA_VIRTUAL_SM(EF_CUDA_SM90)"
	.elftype	@"ET_EXEC"


//--------------------- .nv.info                  --------------------------
	.section	.nv.info,"",@"SHT_CUDA_INFO"
	.align	4


	//----- nvinfo : EIATTR_REGCOUNT
	.align		4
        /*0000*/ 	.byte	0x04, 0x2f
        /*0002*/ 	.short	(.L_1 - .L_0)
	.align		4
.L_0:
        /*0004*/ 	.word	index@(triton_poi_fused_add_clamp_7)
        /*0008*/ 	.word	0x00000008


	//----- nvinfo : EIATTR_MIN_STACK_SIZE
	.align		4
.L_1:
        /*000c*/ 	.byte	0x04, 0x12
        /*000e*/ 	.short	(.L_3 - .L_2)
	.align		4
.L_2:
        /*0010*/ 	.word	index@(triton_poi_fused_add_clamp_7)
        /*0014*/ 	.word	0x00000000


	//----- nvinfo : EIATTR_FRAME_SIZE
	.align		4
.L_3:
        /*0018*/ 	.byte	0x04, 0x11
        /*001a*/ 	.short	(.L_5 - .L_4)
	.align		4
.L_4:
        /*001c*/ 	.word	index@(triton_poi_fused_add_clamp_7)
        /*0020*/ 	.word	0x00000000


	//----- nvinfo : EIATTR_MIN_STACK_SIZE
	.align		4
.L_5:
        /*0024*/ 	.byte	0x04, 0x12
        /*0026*/ 	.short	(.L_7 - .L_6)
	.align		4
.L_6:
        /*0028*/ 	.word	index@(triton_poi_fused_add_clamp_7)
        /*002c*/ 	.word	0x00000000
.L_7:


//--------------------- .nv.info.triton_poi_fused_add_clamp_7 --------------------------
	.section	.nv.info.triton_poi_fused_add_clamp_7,"",@"SHT_CUDA_INFO"
	.sectionflags	@""
	.align	4


	//----- nvinfo : EIATTR_CUDA_API_VERSION
	.align		4
        /*0000*/ 	.byte	0x04, 0x37
        /*0002*/ 	.short	(.L_9 - .L_8)
.L_8:
        /*0004*/ 	.word	0x0000007c


	//----- nvinfo : EIATTR_KPARAM_INFO
	.align		4
.L_9:
        /*0008*/ 	.byte	0x04, 0x17
        /*000a*/ 	.short	(.L_11 - .L_10)
.L_10:
        /*000c*/ 	.word	0x00000000
        /*0010*/ 	.short	0x0001
        /*0012*/ 	.short	0x0008
        /*0014*/ 	.byte	0x00, 0xf0, 0x11, 0x00


	//----- nvinfo : EIATTR_KPARAM_INFO
	.align		4
.L_11:
        /*0018*/ 	.byte	0x04, 0x17
        /*001a*/ 	.short	(.L_13 - .L_12)
.L_12:
        /*001c*/ 	.word	0x00000000
        /*0020*/ 	.short	0x0000
        /*0022*/ 	.short	0x0000
        /*0024*/ 	.byte	0x00, 0xf4, 0x21, 0x00


	//----- nvinfo : EIATTR_SPARSE_MMA_MASK
	.align		4
.L_13:
        /*0028*/ 	.byte	0x03, 0x50
        /*002a*/ 	.short	0x0000


	//----- nvinfo : EIATTR_MAXREG_COUNT
	.align		4
        /*002c*/ 	.byte	0x03, 0x1b
        /*002e*/ 	.short	0x00ff


	//----- nvinfo : EIATTR_EXIT_INSTR_OFFSETS
	.align		4
        /*0030*/ 	.byte	0x04, 0x1c
        /*0032*/ 	.short	(.L_15 - .L_14)


	//   ....[0]....
.L_14:
        /*0034*/ 	.word	0x00000120


	//   ....[1]....
        /*0038*/ 	.word	0x00000150


	//----- nvinfo : EIATTR_REQNTID
	.align		4
.L_15:
        /*003c*/ 	.byte	0x04, 0x10
        /*003e*/ 	.short	(.L_17 - .L_16)
.L_16:
        /*0040*/ 	.word	0x00000020
        /*0044*/ 	.word	0x00000001
        /*0048*/ 	.word	0x00000001


	//----- nvinfo : EIATTR_CBANK_PARAM_SIZE
	.align		4
.L_17:
        /*004c*/ 	.byte	0x03, 0x19
        /*004e*/ 	.short	0x000c


	//----- nvinfo : EIATTR_PARAM_CBANK
	.align		4
        /*0050*/ 	.byte	0x04, 0x0a
        /*0052*/ 	.short	(.L_19 - .L_18)
	.align		4
.L_18:
        /*0054*/ 	.word	index@(.nv.constant0.triton_poi_fused_add_clamp_7)
        /*0058*/ 	.short	0x0210
        /*005a*/ 	.short	0x000c


	//----- nvinfo : EIATTR_SW_WAR
	.align		4
.L_19:
        /*005c*/ 	.byte	0x04, 0x36
        /*005e*/ 	.short	(.L_21 - .L_20)
.L_20:
        /*0060*/ 	.word	0x00000008
.L_21:


//--------------------- .nv.callgraph             --------------------------
	.section	.nv.callgraph,"",@"SHT_CUDA_CALLGRAPH"
	.align	4
	.sectionentsize	8
	.align		4
        /*0000*/ 	.word	0x00000000
	.align		4
        /*0004*/ 	.word	0xffffffff
	.align		4
        /*0008*/ 	.word	0x00000000
	.align		4
        /*000c*/ 	.word	0xfffffffe
	.align		4
        /*0010*/ 	.word	0x00000000
	.align		4
        /*0014*/ 	.word	0xfffffffd
	.align		4
        /*0018*/ 	.word	0x00000000
	.align		4
        /*001c*/ 	.word	0xfffffffc


//--------------------- .text.triton_poi_fused_add_clamp_7 --------------------------
	.section	.text.triton_poi_fused_add_clamp_7,"ax",@progbits
	.align	128
        .global         triton_poi_fused_add_clamp_7
        .type           triton_poi_fused_add_clamp_7,@function
        .size           triton_poi_fused_add_clamp_7,(.L_x_1 - triton_poi_fused_add_clamp_7)
        .other          triton_poi_fused_add_clamp_7,@"STO_CUDA_ENTRY STV_DEFAULT"
triton_poi_fused_add_clamp_7:
.text.triton_poi_fused_add_clamp_7:
[----:B------:R-:W0:Y:S02]  /*0000*/  LDC R1, c[0x0][0x28] ;  /* 0x00000a00ff017b82 */ /* 0x000e240000000800 */
[----:B------:R-:W1:Y:S01]  /*0010*/  S2R R2, SR_TID.X ;  /* 0x0000000000027919 */ /* 0x000e620000002100 */
[----:B------:R-:W-:Y:S01]  /*0020*/  IMAD.MOV.U32 R5, RZ, RZ, 0x3f000000 ;  /* 0x3f000000ff057424 */ /* 0x000fe200078e00ff */
[----:B------:R-:W2:Y:S01]  /*0030*/  S2R R3, SR_CTAID.X ;  /* 0x0000000000037919 */ /* 0x000ea20000002500 */
[C---:B-1----:R-:W-:Y:S02]  /*0040*/  LOP3.LUT R0, R2.reuse, 0x3, RZ, 0xc0, !PT ;  /* 0x0000000302007812 */ /* 0x042fe400078ec0ff */
[----:B------:R-:W-:-:S03]  /*0050*/  LOP3.LUT P0, RZ, R2, 0x1c, RZ, 0xc0, !PT ;  /* 0x0000001c02ff7812 */ /* 0x000fc6000780c0ff */
[----:B--2---:R-:W-:-:S05]  /*0060*/  IMAD R3, R3, 0x4, R0 ;  /* 0x0000000403037824 */ /* 0x004fca00078e0200 */
[----:B------:R-:W-:Y:S02]  /*0070*/  I2FP.F32.S32 R0, R3 ;  /* 0x0000000300007245 */ /* 0x000fe40000201400 */
[----:B------:R-:W-:-:S03]  /*0080*/  ISETP.LT.AND P0, PT, R3, 0x4, !P0 ;  /* 0x000000040300780c */ /* 0x000fc60004701270 */
[----:B------:R-:W-:-:S04]  /*0090*/  FADD R0, R0, 0.5 ;  /* 0x3f00000000007421 */ /* 0x000fc80000000000 */
[----:B------:R-:W-:Y:S02]  /*00a0*/  FFMA R0, R0, R5, -0.5 ;  /* 0xbf00000000007423 */ /* 0x000fe40000000005 */
[----:B------:R-:W1:Y:S03]  /*00b0*/  LDC.64 R4, c[0x0][0x210] ;  /* 0x00008400ff047b82 */ /* 0x000e660000000a00 */
[----:B------:R-:W-:-:S06]  /*00c0*/  FMNMX R0, RZ, R0, !PT ;  /* 0x00000000ff007209 */ /* 0x000fcc0007800000 */
[----:B------:R-:W2:Y:S02]  /*00d0*/  F2I.TRUNC.NTZ R0, R0 ;  /* 0x0000000000007305 */ /* 0x000ea4000020f100 */
[----:B--2---:R-:W-:Y:S01]  /*00e0*/  VIMNMX R2, RZ, R0, PT ;  /* 0x00000000ff027248 */ /* 0x004fe20003fe0100 */
[----:B-1----:R-:W-:-:S04]  /*00f0*/  IMAD.WIDE R4, R3, 0x8, R4 ;  /* 0x0000000803047825 */ /* 0x002fc800078e0204 */
[----:B------:R-:W-:-:S05]  /*0100*/  VIADD R2, R2, 0x1 ;  /* 0x0000000102027836 */ /* 0x000fca0000000000 */
[----:B------:R-:W-:Y:S01]  /*0110*/  SHF.R.S32.HI R3, RZ, 0x1f, R2 ;  /* 0x0000001fff037819 */ /* 0x000fe20000011402 */
[----:B------:R-:W-:Y:S06]  /*0120*/  @!P0 EXIT ;  /* 0x000000000000894d */ /* 0x000fec0003800000 */
[----:B------:R-:W-:Y:S02]  /*0130*/  ULDC.64 UR4, c[0x0][0x208] ;  /* 0x0000820000047ab9 */ /* 0x000fe40000000a00 */
[----:B------:R-:W-:Y:S01]  /*0140*/  STG.E.64 desc[UR4][R4.64], R2 ;  /* 0x0000000204007986 */ /* 0x000fe2000c101b04 */
[----:B------:R-:W-:Y:S05]  /*0150*/  EXIT ;  /* 0x000000000000794d */ /* 0x000fea0003800000 */
.L_x_0:
[----:B------:R-:W-:-:S00]  /*0160*/  BRA `(.L_x_0) ;  /* 0xfffffffc00fc7947 */ /* 0x000fc0000383ffff */
[----:B------:R-:W-:-:S00]  /*0170*/  NOP ;  /* 0x0000000000007918 */ /* 0x000fc00000000000 */
        /* <DEDUP_REMOVED lines=8> */
.L_x_1:


//--------------------- .nv.constant0.triton_poi_fused_add_clamp_7 --------------------------
	.section	.nv.constant0.triton_poi_fused_add_clamp_7,"a",@progbits
	.sectionflags	@""
	.align	4
.nv.constant0.triton_poi_fused_add_clamp_7:
	.zero		540
